//
// Generated by NVIDIA NVVM Compiler
//
// Compiler Build ID: CL-36424714
// Cuda compilation tools, release 13.0, V13.0.88
// Based on NVVM 20.0.0
//

.version 9.0
.target sm_100
.address_size 64

	// .globl	_Z14my_test_kernelPfii
.extern .func  (.param .b32 func_retval0) vprintf
(
	.param .b64 vprintf_param_0,
	.param .b64 vprintf_param_1
)
;
.global .align 1 .b8 $str[12] = {120, 91, 37, 100, 93, 32, 61, 32, 37, 102, 10};

.visible .entry _Z14my_test_kernelPfii(
	.param .u64 .ptr .align 1 _Z14my_test_kernelPfii_param_0,
	.param .u32 _Z14my_test_kernelPfii_param_1,
	.param .u32 _Z14my_test_kernelPfii_param_2
)
{
	.local .align 16 .b8 	__local_depot0[16];
	.reg .b64 	%SP;
	.reg .b64 	%SPL;
	.reg .pred 	%p<2>;
	.reg .b32 	%r<10>;
	.reg .b32 	%f<2>;
	.reg .b64 	%rd<9>;
	.reg .b64 	%fd<2>;

	mov.u64 	%SPL, __local_depot0;
	cvta.local.u64 	%SP, %SPL;
	ld.param.u64 	%rd1, [_Z14my_test_kernelPfii_param_0];
	ld.param.u32 	%r2, [_Z14my_test_kernelPfii_param_1];
	ld.param.u32 	%r3, [_Z14my_test_kernelPfii_param_2];
	mov.u32 	%r4, %ctaid.x;
	mov.u32 	%r5, %ntid.x;
	mov.u32 	%r6, %tid.x;
	mad.lo.s32 	%r1, %r4, %r5, %r6;
	mul.lo.s32 	%r7, %r3, %r2;
	setp.ge.s32 	%p1, %r1, %r7;
	@%p1 bra 	$L__BB0_2;
	add.u64 	%rd2, %SP, 0;
	add.u64 	%rd3, %SPL, 0;
	cvta.to.global.u64 	%rd4, %rd1;
	mul.wide.s32 	%rd5, %r1, 4;
	add.s64 	%rd6, %rd4, %rd5;
	ld.global.f32 	%f1, [%rd6];
	cvt.f64.f32 	%fd1, %f1;
	st.local.u32 	[%rd3], %r1;
	st.local.f64 	[%rd3+8], %fd1;
	mov.u64 	%rd7, $str;
	cvta.global.u64 	%rd8, %rd7;
	{ // callseq 0, 0
	.param .b64 param0;
	st.param.b64 	[param0], %rd8;
	.param .b64 param1;
	st.param.b64 	[param1], %rd2;
	.param .b32 retval0;
	call.uni (retval0), 
	vprintf, 
	(
	param0, 
	param1
	);
	ld.param.b32 	%r8, [retval0];
	} // callseq 0
$L__BB0_2:
	ret;

}


// ===== COMPILED SASS (sm_100) =====

	.target	sm_100

	.elftype	@"ET_EXEC"


//--------------------- .note.nv.tkinfo           --------------------------
	.section	.note.nv.tkinfo,"",@"SHT_NOTE"
	.sectionflags	@"SHF_NOTE_NV_TKINFO"
	.tkinfo
        /*0018*/ 	.word	0x00000002
        /*0030*/ 	.string	""
        /*0030*/ 	.string	"ptxas"
        /*0030*/ 	.string	"Cuda compilation tools, release 13.0, V13.0.88"
        /*0030*/ 	.string	"Build cuda_13.0.r13.0/compiler.36424714_0"
        /*0030*/ 	.string	"-arch sm_100 -m 64 "



//--------------------- .note.nv.cuinfo           --------------------------
	.section	.note.nv.cuinfo,"",@"SHT_NOTE"
	.sectionflags	@"SHF_NOTE_NV_CUINFO"
        /*0018*/ 	.short	0x0002
        /*001a*/ 	.short	0x0064
        /*001c*/ 	.short	0x0082
	.zero		2


//--------------------- .nv.info                  --------------------------
	.section	.nv.info,"",@"SHT_CUDA_INFO"
	.align	4


	//----- nvinfo : EIATTR_REGCOUNT
	.align		4
        /*0000*/ 	.byte	0x04, 0x2f
        /*0002*/ 	.short	(.L_2 - .L_1)
	.align		4
.L_1:
        /*0004*/ 	.word	index@(_Z14my_test_kernelPfii)
        /*0008*/ 	.word	0x00000018


	//----- nvinfo : EIATTR_FRAME_SIZE
	.align		4
.L_2:
        /*000c*/ 	.byte	0x04, 0x11
        /*000e*/ 	.short	(.L_4 - .L_3)
	.align		4
.L_3:
        /*0010*/ 	.word	index@(_Z14my_test_kernelPfii)
        /*0014*/ 	.word	0x00000010


	//----- nvinfo : EIATTR_MIN_STACK_SIZE
	.align		4
.L_4:
        /*0018*/ 	.byte	0x04, 0x12
        /*001a*/ 	.short	(.L_6 - .L_5)
	.align		4
.L_5:
        /*001c*/ 	.word	index@(_Z14my_test_kernelPfii)
        /*0020*/ 	.word	0x00000010
.L_6:


//--------------------- .nv.compat                --------------------------
	.section	.nv.compat,"",@"SHT_CUDA_COMPAT_INFO"
	.align	4
        /*0000*/ 	.byte	0x02, 0x09, 0x00, 0x00, 0x02, 0x02, 0x01, 0x00, 0x02, 0x05, 0x05, 0x00, 0x03, 0x07, 0x01, 0x01
        /*0010*/ 	.byte	0x02, 0x03, 0x00, 0x00, 0x02, 0x06, 0x01, 0x00, 0x04, 0x0b, 0x08, 0x00, 0x09, 0x00, 0x00, 0x00
        /*0020*/ 	.byte	0x00, 0x00, 0x00, 0x00


//--------------------- .nv.info._Z14my_test_kernelPfii --------------------------
	.section	.nv.info._Z14my_test_kernelPfii,"",@"SHT_CUDA_INFO"
	.sectionflags	@""
	.align	4


	//----- nvinfo : EIATTR_CUDA_API_VERSION
	.align		4
        /*0000*/ 	.byte	0x04, 0x37
        /*0002*/ 	.short	(.L_8 - .L_7)
.L_7:
        /*0004*/ 	.word	0x00000082


	//----- nvinfo : EIATTR_KPARAM_INFO
	.align		4
.L_8:
        /*0008*/ 	.byte	0x04, 0x17
        /*000a*/ 	.short	(.L_10 - .L_9)
.L_9:
        /*000c*/ 	.word	0x00000000
        /*0010*/ 	.short	0x0002
        /*0012*/ 	.short	0x000c
        /*0014*/ 	.byte	0x00, 0xf0, 0x11, 0x00


	//----- nvinfo : EIATTR_KPARAM_INFO
	.align		4
.L_10:
        /*0018*/ 	.byte	0x04, 0x17
        /*001a*/ 	.short	(.L_12 - .L_11)
.L_11:
        /*001c*/ 	.word	0x00000000
        /*0020*/ 	.short	0x0001
        /*0022*/ 	.short	0x0008
        /*0024*/ 	.byte	0x00, 0xf0, 0x11, 0x00


	//----- nvinfo : EIATTR_KPARAM_INFO
	.align		4
.L_12:
        /*0028*/ 	.byte	0x04, 0x17
        /*002a*/ 	.short	(.L_14 - .L_13)
.L_13:
        /*002c*/ 	.word	0x00000000
        /*0030*/ 	.short	0x0000
        /*0032*/ 	.short	0x0000
        /*0034*/ 	.byte	0x00, 0xf5, 0x21, 0x00


	//----- nvinfo : EIATTR_SPARSE_MMA_MASK
	.align		4
.L_14:
        /*0038*/ 	.byte	0x03, 0x50
        /*003a*/ 	.short	0x0000


	//----- nvinfo : EIATTR_MAXREG_COUNT
	.align		4
        /*003c*/ 	.byte	0x03, 0x1b
        /*003e*/ 	.short	0x00ff


	//----- nvinfo : EIATTR_EXTERNS
	.align		4
        /*0040*/ 	.byte	0x04, 0x0f
        /*0042*/ 	.short	(.L_16 - .L_15)


	//   ....[0]....
	.align		4
.L_15:
        /*0044*/ 	.word	index@(vprintf)


	//----- nvinfo : EIATTR_MERCURY_ISA_VERSION
	.align		4
.L_16:
        /*0048*/ 	.byte	0x03, 0x5f
        /*004a*/ 	.short	0x0101


	//----- nvinfo : EIATTR_VRC_CTA_INIT_COUNT
	.align		4
        /*004c*/ 	.byte	0x02, 0x4a
	.zero		1
	.zero		1


	//----- nvinfo : EIATTR_SYSCALL_OFFSETS
	.align		4
        /*0050*/ 	.byte	0x04, 0x46
        /*0052*/ 	.short	(.L_18 - .L_17)


	//   ....[0]....
.L_17:
        /*0054*/ 	.word	0x000001b0


	//----- nvinfo : EIATTR_EXIT_INSTR_OFFSETS
	.align		4
.L_18:
        /*0058*/ 	.byte	0x04, 0x1c
        /*005a*/ 	.short	(.L_20 - .L_19)


	//   ....[0]....
.L_19:
        /*005c*/ 	.word	0x000000d0


	//   ....[1]....
        /*0060*/ 	.word	0x000001c0


	//----- nvinfo : EIATTR_CRS_STACK_SIZE
	.align		4
.L_20:
        /*0064*/ 	.byte	0x04, 0x1e
        /*0066*/ 	.short	(.L_22 - .L_21)
.L_21:
        /*0068*/ 	.word	0x00000000


	//----- nvinfo : EIATTR_CBANK_PARAM_SIZE
	.align		4
.L_22:
        /*006c*/ 	.byte	0x03, 0x19
        /*006e*/ 	.short	0x0010


	//----- nvinfo : EIATTR_PARAM_CBANK
	.align		4
        /*0070*/ 	.byte	0x04, 0x0a
        /*0072*/ 	.short	(.L_24 - .L_23)
	.align		4
.L_23:
        /*0074*/ 	.word	index@(.nv.constant0._Z14my_test_kernelPfii)
        /*0078*/ 	.short	0x0380
        /*007a*/ 	.short	0x0010


	//----- nvinfo : EIATTR_SW_WAR
	.align		4
.L_24:
        /*007c*/ 	.byte	0x04, 0x36
        /*007e*/ 	.short	(.L_26 - .L_25)
.L_25:
        /*0080*/ 	.word	0x00000008
.L_26:


//--------------------- .nv.callgraph             --------------------------
	.section	.nv.callgraph,"",@"SHT_CUDA_CALLGRAPH"
	.align	4
	.sectionentsize	8
	.align		4
        /*0000*/ 	.word	0x00000000
	.align		4
        /*0004*/ 	.word	0xffffffff
	.align		4
        /*0008*/ 	.word	index@(_Z14my_test_kernelPfii)
	.align		4
        /*000c*/ 	.word	index@(vprintf)
	.align		4
        /*0010*/ 	.word	0x00000000
	.align		4
        /*0014*/ 	.word	0xfffffffe
	.align		4
        /*0018*/ 	.word	0x00000000
	.align		4
        /*001c*/ 	.word	0xfffffffd
	.align		4
        /*0020*/ 	.word	0x00000000
	.align		4
        /*0024*/ 	.word	0xfffffffc


//--------------------- .nv.constant4             --------------------------
	.section	.nv.constant4,"a",@progbits
	.align	8
	.align		8
.nv.constant4:
        /*0000*/ 	.dword	vprintf
	.align		8
        /*0008*/ 	.dword	$str


//--------------------- .text._Z14my_test_kernelPfii --------------------------
	.section	.text._Z14my_test_kernelPfii,"ax",@progbits
	.align	128
        .global         _Z14my_test_kernelPfii
        .type           _Z14my_test_kernelPfii,@function
        .size           _Z14my_test_kernelPfii,(.L_x_2 - _Z14my_test_kernelPfii)
        .other          _Z14my_test_kernelPfii,@"STO_CUDA_ENTRY STV_DEFAULT"
_Z14my_test_kernelPfii:
.text._Z14my_test_kernelPfii:
[----:B------:R-:W0:Y:S01]  /*0000*/  LDC R1, c[0x0][0x37c] ;  /* 0x0000df00ff017b82 */ /* 0x000e220000000800 */
[----:B------:R-:W1:Y:S01]  /*0010*/  S2R R3, SR_TID.X ;  /* 0x0000000000037919 */ /* 0x000e620000002100 */
[----:B------:R-:W2:Y:S06]  /*0020*/  LDCU UR7, c[0x0][0x2fc] ;  /* 0x00005f80ff0777ac */ /* 0x000eac0008000800 */
[----:B------:R-:W1:Y:S01]  /*0030*/  S2UR UR8, SR_CTAID.X ;  /* 0x00000000000879c3 */ /* 0x000e620000002500 */
[----:B0-----:R-:W-:Y:S01]  /*0040*/  VIADD R1, R1, 0xfffffff0 ;  /* 0xfffffff001017836 */ /* 0x001fe20000000000 */
[----:B------:R-:W0:Y:S01]  /*0050*/  LDCU.64 UR4, c[0x0][0x388] ;  /* 0x00007100ff0477ac */ /* 0x000e220008000a00 */
[----:B------:R-:W3:Y:S05]  /*0060*/  LDCU UR6, c[0x0][0x2f8] ;  /* 0x00005f00ff0677ac */ /* 0x000eea0008000800 */
[----:B------:R-:W1:Y:S01]  /*0070*/  LDC R0, c[0x0][0x360] ;  /* 0x0000d800ff007b82 */ /* 0x000e620000000800 */
[----:B0-----:R-:W-:Y:S01]  /*0080*/  UIMAD UR4, UR5, UR4, URZ ;  /* 0x00000004050472a4 */ /* 0x001fe2000f8e02ff */
[----:B---3--:R-:W-:-:S05]  /*0090*/  IADD3 R6, P1, PT, R1, UR6, RZ ;  /* 0x0000000601067c10 */ /* 0x008fca000ff3e0ff */
[----:B--2---:R-:W-:Y:S02]  /*00a0*/  IMAD.X R7, RZ, RZ, UR7, P1 ;  /* 0x00000007ff077e24 */ /* 0x004fe400088e06ff */
[----:B-1----:R-:W-:-:S05]  /*00b0*/  IMAD R0, R0, UR8, R3 ;  /* 0x0000000800007c24 */ /* 0x002fca000f8e0203 */
[----:B------:R-:W-:-:S13]  /*00c0*/  ISETP.GE.AND P0, PT, R0, UR4, PT ;  /* 0x0000000400007c0c */ /* 0x000fda000bf06270 */
[----:B------:R-:W-:Y:S05]  /*00d0*/  @P0 EXIT ;  /* 0x000000000000094d */ /* 0x000fea0003800000 */
[----:B------:R-:W0:Y:S01]  /*00e0*/  LDC.64 R2, c[0x0][0x380] ;  /* 0x0000e000ff027b82 */ /* 0x000e220000000a00 */
[----:B------:R-:W1:Y:S01]  /*00f0*/  LDCU.64 UR4, c[0x0][0x358] ;  /* 0x00006b00ff0477ac */ /* 0x000e620008000a00 */
[----:B0-----:R-:W-:-:S06]  /*0100*/  IMAD.WIDE R2, R0, 0x4, R2 ;  /* 0x0000000400027825 */ /* 0x001fcc00078e0202 */
[----:B-1----:R-:W2:Y:S01]  /*0110*/  LDG.E R2, desc[UR4][R2.64] ;  /* 0x0000000402027981 */ /* 0x002ea2000c1e1900 */
[----:B------:R-:W-:Y:S01]  /*0120*/  MOV R10, 0x0 ;  /* 0x00000000000a7802 */ /* 0x000fe20000000f00 */
[----:B------:R-:W0:Y:S02]  /*0130*/  LDCU.64 UR4, c[0x4][0x8] ;  /* 0x01000100ff0477ac */ /* 0x000e240008000a00 */
[----:B------:R1:W-:Y:S03]  /*0140*/  STL [R1], R0 ;  /* 0x0000000001007387 */ /* 0x0003e60000100800 */
[----:B------:R-:W3:Y:S01]  /*0150*/  LDC.64 R10, c[0x4][R10] ;  /* 0x010000000a0a7b82 */ /* 0x000ee20000000a00 */
[----:B0-----:R-:W-:Y:S01]  /*0160*/  MOV R4, UR4 ;  /* 0x0000000400047c02 */ /* 0x001fe20008000f00 */
[----:B------:R-:W-:Y:S01]  /*0170*/  IMAD.U32 R5, RZ, RZ, UR5 ;  /* 0x00000005ff057e24 */ /* 0x000fe2000f8e00ff */
[----:B--2---:R-:W0:Y:S02]  /*0180*/  F2F.F64.F32 R8, R2 ;  /* 0x0000000200087310 */ /* 0x004e240000201800 */
[----:B0--3--:R1:W-:Y:S04]  /*0190*/  STL.64 [R1+0x8], R8 ;  /* 0x0000080801007387 */ /* 0x0093e80000100a00 */
[----:B------:R-:W-:-:S07]  /*01a0*/  LEPC R20, `(.L_x_0) ;  /* 0x000000001014794e */ /* 0x000fce0000000000 */
[----:B-1----:R-:W-:Y:S05]  /*01b0*/  CALL.ABS.NOINC R10 ;  /* 0x000000000a007343 */ /* 0x002fea0003c00000 */
.L_x_0:
[----:B------:R-:W-:Y:S05]  /*01c0*/  EXIT ;  /* 0x000000000000794d */ /* 0x000fea0003800000 */
.L_x_1:
[----:B------:R-:W-:-:S00]  /*01d0*/  BRA `(.L_x_1) ;  /* 0xfffffffc00fc7947 */ /* 0x000fc0000383ffff */
[----:B------:R-:W-:-:S00]  /*01e0*/  NOP ;  /* 0x0000000000007918 */ /* 0x000fc00000000000 */
        /* <DEDUP_REMOVED lines=9> */
.L_x_2:


//--------------------- .nv.global.init           --------------------------
	.section	.nv.global.init,"aw",@progbits
.nv.global.init:
	.type		$str,@object
	.size		$str,(.L_0 - $str)
$str:
        /*0000*/ 	.byte	0x78, 0x5b, 0x25, 0x64, 0x5d, 0x20, 0x3d, 0x20, 0x25, 0x66, 0x0a, 0x00
.L_0:


//--------------------- .nv.shared.reserved.0     --------------------------
	.section	.nv.shared.reserved.0,"aw",@nobits
	.weak		__nv_reservedSMEM_offset_0_alias
	.size		__nv_reservedSMEM_offset_0_alias, 0, 64
	.other		__nv_reservedSMEM_offset_0_alias,@"STO_CUDA_RESERVED_SHARED STV_DEFAULT"
__nv_reservedSMEM_offset_0_alias:
	.zero		0
	.zero		64


//--------------------- .nv.constant0._Z14my_test_kernelPfii --------------------------
	.section	.nv.constant0._Z14my_test_kernelPfii,"a",@progbits
	.sectionflags	@""
	.align	4
.nv.constant0._Z14my_test_kernelPfii:
	.zero		912


//--------------------- SYMBOLS --------------------------

	.type		.nv.reservedSmem.offset0,@object
	.size		.nv.reservedSmem.offset0,0x4
	.type		vprintf,@function
